//
// Generated by NVIDIA NVVM Compiler
//
// Compiler Build ID: CL-36424714
// Cuda compilation tools, release 13.0, V13.0.88
// Based on NVVM 20.0.0
//

.version 9.0
.target sm_100
.address_size 64

	// .globl	_Z17init_depth_kernelP5graphi

.visible .entry _Z17init_depth_kernelP5graphi(
	.param .u64 .ptr .align 1 _Z17init_depth_kernelP5graphi_param_0,
	.param .u32 _Z17init_depth_kernelP5graphi_param_1
)
{
	.reg .pred 	%p<2>;
	.reg .b32 	%r<8>;
	.reg .b64 	%rd<11>;

	ld.param.u64 	%rd2, [_Z17init_depth_kernelP5graphi_param_0];
	ld.param.u32 	%r2, [_Z17init_depth_kernelP5graphi_param_1];
	cvta.to.global.u64 	%rd1, %rd2;
	mov.u32 	%r3, %ctaid.x;
	mov.u32 	%r4, %ntid.x;
	mov.u32 	%r5, %tid.x;
	mad.lo.s32 	%r1, %r3, %r4, %r5;
	setp.ne.s32 	%p1, %r1, %r2;
	@%p1 bra 	$L__BB0_2;
	ld.global.u64 	%rd7, [%rd1+8];
	cvta.to.global.u64 	%rd8, %rd7;
	mul.wide.u32 	%rd9, %r2, 4;
	add.s64 	%rd10, %rd8, %rd9;
	mov.b32 	%r7, 0;
	st.global.u32 	[%rd10], %r7;
	bra.uni 	$L__BB0_3;
$L__BB0_2:
	ld.global.u64 	%rd3, [%rd1+8];
	cvta.to.global.u64 	%rd4, %rd3;
	mul.wide.u32 	%rd5, %r1, 4;
	add.s64 	%rd6, %rd4, %rd5;
	mov.b32 	%r6, -1;
	st.global.u32 	[%rd6], %r6;
$L__BB0_3:
	ret;

}
	// .globl	_Z10bfs_kernelP5graphPb
.visible .entry _Z10bfs_kernelP5graphPb(
	.param .u64 .ptr .align 1 _Z10bfs_kernelP5graphPb_param_0,
	.param .u64 .ptr .align 1 _Z10bfs_kernelP5graphPb_param_1
)
{
	.reg .pred 	%p<7>;
	.reg .b16 	%rs<3>;
	.reg .b32 	%r<12>;
	.reg .b64 	%rd<15>;

	ld.param.u64 	%rd4, [_Z10bfs_kernelP5graphPb_param_0];
	ld.param.u64 	%rd5, [_Z10bfs_kernelP5graphPb_param_1];
	cvta.to.global.u64 	%rd1, %rd5;
	cvta.to.global.u64 	%rd6, %rd4;
	mov.u32 	%r3, %ctaid.x;
	mov.u32 	%r4, %ntid.x;
	mov.u32 	%r5, %tid.x;
	mad.lo.s32 	%r6, %r3, %r4, %r5;
	ld.global.u64 	%rd7, [%rd6+16];
	cvta.to.global.u64 	%rd8, %rd7;
	mul.wide.u32 	%rd9, %r6, 8;
	add.s64 	%rd10, %rd8, %rd9;
	ld.global.u32 	%r7, [%rd10];
	ld.global.u32 	%r8, [%rd10+4];
	ld.global.u64 	%rd11, [%rd6+8];
	cvta.to.global.u64 	%rd12, %rd11;
	mul.wide.s32 	%rd13, %r7, 4;
	add.s64 	%rd2, %rd12, %rd13;
	ld.global.u32 	%r1, [%rd2];
	mul.wide.s32 	%rd14, %r8, 4;
	add.s64 	%rd3, %rd12, %rd14;
	ld.global.u32 	%r9, [%rd3];
	setp.eq.s32 	%p1, %r1, -1;
	setp.ne.s32 	%p2, %r9, -1;
	or.pred  	%p3, %p1, %p2;
	@%p3 bra 	$L__BB1_2;
	add.s32 	%r11, %r1, 1;
	st.global.u32 	[%rd3], %r11;
	mov.b16 	%rs2, 0;
	st.global.u8 	[%rd1], %rs2;
	bra.uni 	$L__BB1_4;
$L__BB1_2:
	setp.eq.s32 	%p4, %r9, -1;
	setp.ne.s32 	%p5, %r1, -1;
	or.pred  	%p6, %p5, %p4;
	@%p6 bra 	$L__BB1_4;
	add.s32 	%r10, %r9, 1;
	st.global.u32 	[%rd2], %r10;
	mov.b16 	%rs1, 0;
	st.global.u8 	[%rd1], %rs1;
$L__BB1_4:
	ret;

}


// ===== COMPILED SASS (sm_100) =====

	.target	sm_100

	.elftype	@"ET_EXEC"


//--------------------- .note.nv.tkinfo           --------------------------
	.section	.note.nv.tkinfo,"",@"SHT_NOTE"
	.sectionflags	@"SHF_NOTE_NV_TKINFO"
	.tkinfo
        /*0018*/ 	.word	0x00000002
        /*0030*/ 	.string	""
        /*0030*/ 	.string	"ptxas"
        /*0030*/ 	.string	"Cuda compilation tools, release 13.0, V13.0.88"
        /*0030*/ 	.string	"Build cuda_13.0.r13.0/compiler.36424714_0"
        /*0030*/ 	.string	"-arch sm_100 -m 64 "



//--------------------- .note.nv.cuinfo           --------------------------
	.section	.note.nv.cuinfo,"",@"SHT_NOTE"
	.sectionflags	@"SHF_NOTE_NV_CUINFO"
        /*0018*/ 	.short	0x0002
        /*001a*/ 	.short	0x0064
        /*001c*/ 	.short	0x0082
	.zero		2


//--------------------- .nv.info                  --------------------------
	.section	.nv.info,"",@"SHT_CUDA_INFO"
	.align	4


	//----- nvinfo : EIATTR_REGCOUNT
	.align		4
        /*0000*/ 	.byte	0x04, 0x2f
        /*0002*/ 	.short	(.L_1 - .L_0)
	.align		4
.L_0:
        /*0004*/ 	.word	index@(_Z17init_depth_kernelP5graphi)
        /*0008*/ 	.word	0x0000000c


	//----- nvinfo : EIATTR_FRAME_SIZE
	.align		4
.L_1:
        /*000c*/ 	.byte	0x04, 0x11
        /*000e*/ 	.short	(.L_3 - .L_2)
	.align		4
.L_2:
        /*0010*/ 	.word	index@(_Z17init_depth_kernelP5graphi)
        /*0014*/ 	.word	0x00000000


	//----- nvinfo : EIATTR_REGCOUNT
	.align		4
.L_3:
        /*0018*/ 	.byte	0x04, 0x2f
        /*001a*/ 	.short	(.L_5 - .L_4)
	.align		4
.L_4:
        /*001c*/ 	.word	index@(_Z10bfs_kernelP5graphPb)
        /*0020*/ 	.word	0x00000010


	//----- nvinfo : EIATTR_FRAME_SIZE
	.align		4
.L_5:
        /*0024*/ 	.byte	0x04, 0x11
        /*0026*/ 	.short	(.L_7 - .L_6)
	.align		4
.L_6:
        /*0028*/ 	.word	index@(_Z10bfs_kernelP5graphPb)
        /*002c*/ 	.word	0x00000000


	//----- nvinfo : EIATTR_MIN_STACK_SIZE
	.align		4
.L_7:
        /*0030*/ 	.byte	0x04, 0x12
        /*0032*/ 	.short	(.L_9 - .L_8)
	.align		4
.L_8:
        /*0034*/ 	.word	index@(_Z10bfs_kernelP5graphPb)
        /*0038*/ 	.word	0x00000000


	//----- nvinfo : EIATTR_MIN_STACK_SIZE
	.align		4
.L_9:
        /*003c*/ 	.byte	0x04, 0x12
        /*003e*/ 	.short	(.L_11 - .L_10)
	.align		4
.L_10:
        /*0040*/ 	.word	index@(_Z17init_depth_kernelP5graphi)
        /*0044*/ 	.word	0x00000000
.L_11:


//--------------------- .nv.compat                --------------------------
	.section	.nv.compat,"",@"SHT_CUDA_COMPAT_INFO"
	.align	4
        /*0000*/ 	.byte	0x02, 0x09, 0x00, 0x00, 0x02, 0x02, 0x01, 0x00, 0x02, 0x05, 0x05, 0x00, 0x03, 0x07, 0x01, 0x01
        /*0010*/ 	.byte	0x02, 0x03, 0x00, 0x00, 0x02, 0x06, 0x01, 0x00, 0x04, 0x0b, 0x08, 0x00, 0x09, 0x00, 0x00, 0x00
        /*0020*/ 	.byte	0x00, 0x00, 0x00, 0x00


//--------------------- .nv.info._Z10bfs_kernelP5graphPb --------------------------
	.section	.nv.info._Z10bfs_kernelP5graphPb,"",@"SHT_CUDA_INFO"
	.sectionflags	@""
	.align	4


	//----- nvinfo : EIATTR_CUDA_API_VERSION
	.align		4
        /*0000*/ 	.byte	0x04, 0x37
        /*0002*/ 	.short	(.L_13 - .L_12)
.L_12:
        /*0004*/ 	.word	0x00000082


	//----- nvinfo : EIATTR_KPARAM_INFO
	.align		4
.L_13:
        /*0008*/ 	.byte	0x04, 0x17
        /*000a*/ 	.short	(.L_15 - .L_14)
.L_14:
        /*000c*/ 	.word	0x00000000
        /*0010*/ 	.short	0x0001
        /*0012*/ 	.short	0x0008
        /*0014*/ 	.byte	0x00, 0xf5, 0x21, 0x00


	//----- nvinfo : EIATTR_KPARAM_INFO
	.align		4
.L_15:
        /*0018*/ 	.byte	0x04, 0x17
        /*001a*/ 	.short	(.L_17 - .L_16)
.L_16:
        /*001c*/ 	.word	0x00000000
        /*0020*/ 	.short	0x0000
        /*0022*/ 	.short	0x0000
        /*0024*/ 	.byte	0x00, 0xf5, 0x21, 0x00


	//----- nvinfo : EIATTR_SPARSE_MMA_MASK
	.align		4
.L_17:
        /*0028*/ 	.byte	0x03, 0x50
        /*002a*/ 	.short	0x0000


	//----- nvinfo : EIATTR_MAXREG_COUNT
	.align		4
        /*002c*/ 	.byte	0x03, 0x1b
        /*002e*/ 	.short	0x00ff


	//----- nvinfo : EIATTR_MERCURY_ISA_VERSION
	.align		4
        /*0030*/ 	.byte	0x03, 0x5f
        /*0032*/ 	.short	0x0101


	//----- nvinfo : EIATTR_VRC_CTA_INIT_COUNT
	.align		4
        /*0034*/ 	.byte	0x02, 0x4a
	.zero		1
	.zero		1


	//----- nvinfo : EIATTR_EXIT_INSTR_OFFSETS
	.align		4
        /*0038*/ 	.byte	0x04, 0x1c
        /*003a*/ 	.short	(.L_19 - .L_18)


	//   ....[0]....
.L_18:
        /*003c*/ 	.word	0x00000160


	//   ....[1]....
        /*0040*/ 	.word	0x00000190


	//   ....[2]....
        /*0044*/ 	.word	0x000001e0


	//----- nvinfo : EIATTR_CBANK_PARAM_SIZE
	.align		4
.L_19:
        /*0048*/ 	.byte	0x03, 0x19
        /*004a*/ 	.short	0x0010


	//----- nvinfo : EIATTR_PARAM_CBANK
	.align		4
        /*004c*/ 	.byte	0x04, 0x0a
        /*004e*/ 	.short	(.L_21 - .L_20)
	.align		4
.L_20:
        /*0050*/ 	.word	index@(.nv.constant0._Z10bfs_kernelP5graphPb)
        /*0054*/ 	.short	0x0380
        /*0056*/ 	.short	0x0010


	//----- nvinfo : EIATTR_SW_WAR
	.align		4
.L_21:
        /*0058*/ 	.byte	0x04, 0x36
        /*005a*/ 	.short	(.L_23 - .L_22)
.L_22:
        /*005c*/ 	.word	0x00000008
.L_23:


//--------------------- .nv.info._Z17init_depth_kernelP5graphi --------------------------
	.section	.nv.info._Z17init_depth_kernelP5graphi,"",@"SHT_CUDA_INFO"
	.sectionflags	@""
	.align	4


	//----- nvinfo : EIATTR_CUDA_API_VERSION
	.align		4
        /*0000*/ 	.byte	0x04, 0x37
        /*0002*/ 	.short	(.L_25 - .L_24)
.L_24:
        /*0004*/ 	.word	0x00000082


	//----- nvinfo : EIATTR_KPARAM_INFO
	.align		4
.L_25:
        /*0008*/ 	.byte	0x04, 0x17
        /*000a*/ 	.short	(.L_27 - .L_26)
.L_26:
        /*000c*/ 	.word	0x00000000
        /*0010*/ 	.short	0x0001
        /*0012*/ 	.short	0x0008
        /*0014*/ 	.byte	0x00, 0xf0, 0x11, 0x00


	//----- nvinfo : EIATTR_KPARAM_INFO
	.align		4
.L_27:
        /*0018*/ 	.byte	0x04, 0x17
        /*001a*/ 	.short	(.L_29 - .L_28)
.L_28:
        /*001c*/ 	.word	0x00000000
        /*0020*/ 	.short	0x0000
        /*0022*/ 	.short	0x0000
        /*0024*/ 	.byte	0x00, 0xf5, 0x21, 0x00


	//----- nvinfo : EIATTR_SPARSE_MMA_MASK
	.align		4
.L_29:
        /*0028*/ 	.byte	0x03, 0x50
        /*002a*/ 	.short	0x0000


	//----- nvinfo : EIATTR_MAXREG_COUNT
	.align		4
        /*002c*/ 	.byte	0x03, 0x1b
        /*002e*/ 	.short	0x00ff


	//----- nvinfo : EIATTR_MERCURY_ISA_VERSION
	.align		4
        /*0030*/ 	.byte	0x03, 0x5f
        /*0032*/ 	.short	0x0101


	//----- nvinfo : EIATTR_VRC_CTA_INIT_COUNT
	.align		4
        /*0034*/ 	.byte	0x02, 0x4a
	.zero		1
	.zero		1


	//----- nvinfo : EIATTR_EXIT_INSTR_OFFSETS
	.align		4
        /*0038*/ 	.byte	0x04, 0x1c
        /*003a*/ 	.short	(.L_31 - .L_30)


	//   ....[0]....
.L_30:
        /*003c*/ 	.word	0x000000d0


	//   ....[1]....
        /*0040*/ 	.word	0x00000130


	//----- nvinfo : EIATTR_CRS_STACK_SIZE
	.align		4
.L_31:
        /*0044*/ 	.byte	0x04, 0x1e
        /*0046*/ 	.short	(.L_33 - .L_32)
.L_32:
        /*0048*/ 	.word	0x00000000


	//----- nvinfo : EIATTR_CBANK_PARAM_SIZE
	.align		4
.L_33:
        /*004c*/ 	.byte	0x03, 0x19
        /*004e*/ 	.short	0x000c


	//----- nvinfo : EIATTR_PARAM_CBANK
	.align		4
        /*0050*/ 	.byte	0x04, 0x0a
        /*0052*/ 	.short	(.L_35 - .L_34)
	.align		4
.L_34:
        /*0054*/ 	.word	index@(.nv.constant0._Z17init_depth_kernelP5graphi)
        /*0058*/ 	.short	0x0380
        /*005a*/ 	.short	0x000c


	//----- nvinfo : EIATTR_SW_WAR
	.align		4
.L_35:
        /*005c*/ 	.byte	0x04, 0x36
        /*005e*/ 	.short	(.L_37 - .L_36)
.L_36:
        /*0060*/ 	.word	0x00000008
.L_37:


//--------------------- .nv.callgraph             --------------------------
	.section	.nv.callgraph,"",@"SHT_CUDA_CALLGRAPH"
	.align	4
	.sectionentsize	8
	.align		4
        /*0000*/ 	.word	0x00000000
	.align		4
        /*0004*/ 	.word	0xffffffff
	.align		4
        /*0008*/ 	.word	0x00000000
	.align		4
        /*000c*/ 	.word	0xfffffffe
	.align		4
        /*0010*/ 	.word	0x00000000
	.align		4
        /*0014*/ 	.word	0xfffffffd
	.align		4
        /*0018*/ 	.word	0x00000000
	.align		4
        /*001c*/ 	.word	0xfffffffc


//--------------------- .text._Z10bfs_kernelP5graphPb --------------------------
	.section	.text._Z10bfs_kernelP5graphPb,"ax",@progbits
	.align	128
        .global         _Z10bfs_kernelP5graphPb
        .type           _Z10bfs_kernelP5graphPb,@function
        .size           _Z10bfs_kernelP5graphPb,(.L_x_3 - _Z10bfs_kernelP5graphPb)
        .other          _Z10bfs_kernelP5graphPb,@"STO_CUDA_ENTRY STV_DEFAULT"
_Z10bfs_kernelP5graphPb:
.text._Z10bfs_kernelP5graphPb:
[----:B------:R-:W-:Y:S08]  /*0000*/  LDC R1, c[0x0][0x37c] ;  /* 0x0000df00ff017b82 */ /* 0x000ff00000000800 */
[----:B------:R-:W0:Y:S01]  /*0010*/  LDC.64 R10, c[0x0][0x380] ;  /* 0x0000e000ff0a7b82 */ /* 0x000e220000000a00 */
[----:B------:R-:W0:Y:S02]  /*0020*/  LDCU.64 UR4, c[0x0][0x358] ;  /* 0x00006b00ff0477ac */ /* 0x000e240008000a00 */
[----:B0-----:R-:W2:Y:S05]  /*0030*/  LDG.E.64 R2, desc[UR4][R10.64+0x10] ;  /* 0x000010040a027981 */ /* 0x001eaa000c1e1b00 */
[----:B------:R-:W0:Y:S01]  /*0040*/  S2UR UR6, SR_CTAID.X ;  /* 0x00000000000679c3 */ /* 0x000e220000002500 */
[----:B------:R-:W0:Y:S07]  /*0050*/  S2R R0, SR_TID.X ;  /* 0x0000000000007919 */ /* 0x000e2e0000002100 */
[----:B------:R-:W0:Y:S02]  /*0060*/  LDC R5, c[0x0][0x360] ;  /* 0x0000d800ff057b82 */ /* 0x000e240000000800 */
[----:B0-----:R-:W-:-:S04]  /*0070*/  IMAD R5, R5, UR6, R0 ;  /* 0x0000000605057c24 */ /* 0x001fc8000f8e0200 */
[----:B--2---:R-:W-:Y:S02]  /*0080*/  IMAD.WIDE.U32 R2, R5, 0x8, R2 ;  /* 0x0000000805027825 */ /* 0x004fe400078e0002 */
[----:B------:R-:W2:Y:S04]  /*0090*/  LDG.E.64 R4, desc[UR4][R10.64+0x8] ;  /* 0x000008040a047981 */ /* 0x000ea8000c1e1b00 */
[----:B------:R-:W2:Y:S04]  /*00a0*/  LDG.E R7, desc[UR4][R2.64+0x4] ;  /* 0x0000040402077981 */ /* 0x000ea8000c1e1900 */
[----:B------:R-:W3:Y:S01]  /*00b0*/  LDG.E R9, desc[UR4][R2.64] ;  /* 0x0000000402097981 */ /* 0x000ee2000c1e1900 */
[----:B--2---:R-:W-:-:S04]  /*00c0*/  IMAD.WIDE R6, R7, 0x4, R4 ;  /* 0x0000000407067825 */ /* 0x004fc800078e0204 */
[----:B---3--:R-:W-:Y:S01]  /*00d0*/  IMAD.WIDE R4, R9, 0x4, R4 ;  /* 0x0000000409047825 */ /* 0x008fe200078e0204 */
[----:B------:R-:W2:Y:S04]  /*00e0*/  LDG.E R12, desc[UR4][R6.64] ;  /* 0x00000004060c7981 */ /* 0x000ea8000c1e1900 */
[----:B------:R-:W3:Y:S01]  /*00f0*/  LDG.E R0, desc[UR4][R4.64] ;  /* 0x0000000404007981 */ /* 0x000ee2000c1e1900 */
[----:B--2---:R-:W-:-:S04]  /*0100*/  ISETP.NE.AND P0, PT, R12, -0x1, PT ;  /* 0xffffffff0c00780c */ /* 0x004fc80003f05270 */
[----:B---3--:R-:W-:-:S13]  /*0110*/  ISETP.EQ.OR P0, PT, R0, -0x1, P0 ;  /* 0xffffffff0000780c */ /* 0x008fda0000702670 */
[----:B------:R-:W0:Y:S01]  /*0120*/  @!P0 LDC.64 R8, c[0x0][0x388] ;  /* 0x0000e200ff088b82 */ /* 0x000e220000000a00 */
[----:B------:R-:W-:-:S05]  /*0130*/  @!P0 IADD3 R13, PT, PT, R0, 0x1, RZ ;  /* 0x00000001000d8810 */ /* 0x000fca0007ffe0ff */
[----:B------:R1:W-:Y:S04]  /*0140*/  @!P0 STG.E desc[UR4][R6.64], R13 ;  /* 0x0000000d06008986 */ /* 0x0003e8000c101904 */
[----:B0-----:R1:W-:Y:S01]  /*0150*/  @!P0 STG.E.U8 desc[UR4][R8.64], RZ ;  /* 0x000000ff08008986 */ /* 0x0013e2000c101104 */
[----:B------:R-:W-:Y:S05]  /*0160*/  @!P0 EXIT ;  /* 0x000000000000894d */ /* 0x000fea0003800000 */
[----:B------:R-:W-:-:S04]  /*0170*/  ISETP.NE.AND P0, PT, R12, -0x1, PT ;  /* 0xffffffff0c00780c */ /* 0x000fc80003f05270 */
[----:B------:R-:W-:-:S13]  /*0180*/  ISETP.NE.OR P0, PT, R0, -0x1, !P0 ;  /* 0xffffffff0000780c */ /* 0x000fda0004705670 */
[----:B------:R-:W-:Y:S05]  /*0190*/  @P0 EXIT ;  /* 0x000000000000094d */ /* 0x000fea0003800000 */
[----:B-1----:R-:W0:Y:S01]  /*01a0*/  LDC.64 R6, c[0x0][0x388] ;  /* 0x0000e200ff067b82 */ /* 0x002e220000000a00 */
[----:B------:R-:W-:-:S05]  /*01b0*/  IADD3 R3, PT, PT, R12, 0x1, RZ ;  /* 0x000000010c037810 */ /* 0x000fca0007ffe0ff */
[----:B------:R-:W-:Y:S04]  /*01c0*/  STG.E desc[UR4][R4.64], R3 ;  /* 0x0000000304007986 */ /* 0x000fe8000c101904 */
[----:B0-----:R-:W-:Y:S01]  /*01d0*/  STG.E.U8 desc[UR4][R6.64], RZ ;  /* 0x000000ff06007986 */ /* 0x001fe2000c101104 */
[----:B------:R-:W-:Y:S05]  /*01e0*/  EXIT ;  /* 0x000000000000794d */ /* 0x000fea0003800000 */
.L_x_0:
[----:B------:R-:W-:-:S00]  /*01f0*/  BRA `(.L_x_0) ;  /* 0xfffffffc00fc7947 */ /* 0x000fc0000383ffff */
[----:B------:R-:W-:-:S00]  /*0200*/  NOP ;  /* 0x0000000000007918 */ /* 0x000fc00000000000 */
[----:B------:R-:W-:-:S00]  /*0210*/  NOP ;  /* 0x0000000000007918 */ /* 0x000fc00000000000 */
[----:B------:R-:W-:-:S00]  /*0220*/  NOP ;  /* 0x0000000000007918 */ /* 0x000fc00000000000 */
[----:B------:R-:W-:-:S00]  /*0230*/  NOP ;  /* 0x0000000000007918 */ /* 0x000fc00000000000 */
[----:B------:R-:W-:-:S00]  /*0240*/  NOP ;  /* 0x0000000000007918 */ /* 0x000fc00000000000 */
[----:B------:R-:W-:-:S00]  /*0250*/  NOP ;  /* 0x0000000000007918 */ /* 0x000fc00000000000 */
[----:B------:R-:W-:-:S00]  /*0260*/  NOP ;  /* 0x0000000000007918 */ /* 0x000fc00000000000 */
[----:B------:R-:W-:-:S00]  /*0270*/  NOP ;  /* 0x0000000000007918 */ /* 0x000fc00000000000 */
.L_x_3:


//--------------------- .text._Z17init_depth_kernelP5graphi --------------------------
	.section	.text._Z17init_depth_kernelP5graphi,"ax",@progbits
	.align	128
        .global         _Z17init_depth_kernelP5graphi
        .type           _Z17init_depth_kernelP5graphi,@function
        .size           _Z17init_depth_kernelP5graphi,(.L_x_4 - _Z17init_depth_kernelP5graphi)
        .other          _Z17init_depth_kernelP5graphi,@"STO_CUDA_ENTRY STV_DEFAULT"
_Z17init_depth_kernelP5graphi:
.text._Z17init_depth_kernelP5graphi:
[----:B------:R-:W-:Y:S01]  /*0000*/  LDC R1, c[0x0][0x37c] ;  /* 0x0000df00ff017b82 */ /* 0x000fe20000000800 */
[----:B------:R-:W0:Y:S07]  /*0010*/  S2R R0, SR_TID.X ;  /* 0x0000000000007919 */ /* 0x000e2e0000002100 */
[----:B------:R-:W0:Y:S08]  /*0020*/  S2UR UR4, SR_CTAID.X ;  /* 0x00000000000479c3 */ /* 0x000e300000002500 */
[----:B------:R-:W0:Y:S08]  /*0030*/  LDC R7, c[0x0][0x360] ;  /* 0x0000d800ff077b82 */ /* 0x000e300000000800 */
[----:B------:R-:W1:Y:S01]  /*0040*/  LDC R6, c[0x0][0x388] ;  /* 0x0000e200ff067b82 */ /* 0x000e620000000800 */
[----:B0-----:R-:W-:Y:S01]  /*0050*/  IMAD R7, R7, UR4, R0 ;  /* 0x0000000407077c24 */ /* 0x001fe2000f8e0200 */
[----:B------:R-:W0:Y:S04]  /*0060*/  LDCU.64 UR4, c[0x0][0x358] ;  /* 0x00006b00ff0477ac */ /* 0x000e280008000a00 */
[----:B-1----:R-:W-:-:S13]  /*0070*/  ISETP.NE.AND P0, PT, R7, R6, PT ;  /* 0x000000060700720c */ /* 0x002fda0003f05270 */
[----:B0-----:R-:W-:Y:S05]  /*0080*/  @P0 BRA `(.L_x_1) ;  /* 0x0000000000140947 */ /* 0x001fea0003800000 */
[----:B------:R-:W0:Y:S02]  /*0090*/  LDC.64 R4, c[0x0][0x380] ;  /* 0x0000e000ff047b82 */ /* 0x000e240000000a00 */
[----:B0-----:R-:W2:Y:S02]  /*00a0*/  LDG.E.64 R2, desc[UR4][R4.64+0x8] ;  /* 0x0000080404027981 */ /* 0x001ea4000c1e1b00 */
[----:B--2---:R-:W-:-:S05]  /*00b0*/  IMAD.WIDE.U32 R2, R6, 0x4, R2 ;  /* 0x0000000406027825 */ /* 0x004fca00078e0002 */
[----:B------:R-:W-:Y:S01]  /*00c0*/  STG.E desc[UR4][R2.64], RZ ;  /* 0x000000ff02007986 */ /* 0x000fe2000c101904 */
[----:B------:R-:W-:Y:S05]  /*00d0*/  EXIT ;  /* 0x000000000000794d */ /* 0x000fea0003800000 */
.L_x_1:
[----:B------:R-:W0:Y:S02]  /*00e0*/  LDC.64 R4, c[0x0][0x380] ;  /* 0x0000e000ff047b82 */ /* 0x000e240000000a00 */
[----:B0-----:R-:W2:Y:S01]  /*00f0*/  LDG.E.64 R2, desc[UR4][R4.64+0x8] ;  /* 0x0000080404027981 */ /* 0x001ea2000c1e1b00 */
[----:B------:R-:W-:Y:S01]  /*0100*/  MOV R9, 0xffffffff ;  /* 0xffffffff00097802 */ /* 0x000fe20000000f00 */
[----:B--2---:R-:W-:-:S05]  /*0110*/  IMAD.WIDE.U32 R2, R7, 0x4, R2 ;  /* 0x0000000407027825 */ /* 0x004fca00078e0002 */
[----:B------:R-:W-:Y:S01]  /*0120*/  STG.E desc[UR4][R2.64], R9 ;  /* 0x0000000902007986 */ /* 0x000fe2000c101904 */
[----:B------:R-:W-:Y:S05]  /*0130*/  EXIT ;  /* 0x000000000000794d */ /* 0x000fea0003800000 */
.L_x_2:
        /* <DEDUP_REMOVED lines=12> */
.L_x_4:


//--------------------- .nv.shared.reserved.0     --------------------------
	.section	.nv.shared.reserved.0,"aw",@nobits
	.weak		__nv_reservedSMEM_offset_0_alias
	.size		__nv_reservedSMEM_offset_0_alias, 0, 64
	.other		__nv_reservedSMEM_offset_0_alias,@"STO_CUDA_RESERVED_SHARED STV_DEFAULT"
__nv_reservedSMEM_offset_0_alias:
	.zero		0
	.zero		64


//--------------------- .nv.constant0._Z10bfs_kernelP5graphPb --------------------------
	.section	.nv.constant0._Z10bfs_kernelP5graphPb,"a",@progbits
	.sectionflags	@""
	.align	4
.nv.constant0._Z10bfs_kernelP5graphPb:
	.zero		912


//--------------------- .nv.constant0._Z17init_depth_kernelP5graphi --------------------------
	.section	.nv.constant0._Z17init_depth_kernelP5graphi,"a",@progbits
	.sectionflags	@""
	.align	4
.nv.constant0._Z17init_depth_kernelP5graphi:
	.zero		908


//--------------------- SYMBOLS --------------------------

	.type		.nv.reservedSmem.offset0,@object
	.size		.nv.reservedSmem.offset0,0x4
